//
// Generated by NVIDIA NVVM Compiler
//
// Compiler Build ID: CL-36424714
// Cuda compilation tools, release 13.0, V13.0.88
// Based on NVVM 20.0.0
//

.version 9.0
.target sm_100
.address_size 64

	// .globl	_Z16image_add_kernelPKfS0_Pfi

.visible .entry _Z16image_add_kernelPKfS0_Pfi(
	.param .u64 .ptr .align 1 _Z16image_add_kernelPKfS0_Pfi_param_0,
	.param .u64 .ptr .align 1 _Z16image_add_kernelPKfS0_Pfi_param_1,
	.param .u64 .ptr .align 1 _Z16image_add_kernelPKfS0_Pfi_param_2,
	.param .u32 _Z16image_add_kernelPKfS0_Pfi_param_3
)
{
	.reg .b32 	%r<11>;
	.reg .b32 	%f<4>;
	.reg .b64 	%rd<11>;

	ld.param.u64 	%rd1, [_Z16image_add_kernelPKfS0_Pfi_param_0];
	ld.param.u64 	%rd2, [_Z16image_add_kernelPKfS0_Pfi_param_1];
	ld.param.u64 	%rd3, [_Z16image_add_kernelPKfS0_Pfi_param_2];
	ld.param.u32 	%r1, [_Z16image_add_kernelPKfS0_Pfi_param_3];
	cvta.to.global.u64 	%rd4, %rd3;
	cvta.to.global.u64 	%rd5, %rd2;
	cvta.to.global.u64 	%rd6, %rd1;
	mov.u32 	%r2, %ctaid.x;
	mov.u32 	%r3, %ntid.x;
	mov.u32 	%r4, %tid.x;
	mad.lo.s32 	%r5, %r2, %r3, %r4;
	mov.u32 	%r6, %ctaid.y;
	mov.u32 	%r7, %ntid.y;
	mov.u32 	%r8, %tid.y;
	mad.lo.s32 	%r9, %r6, %r7, %r8;
	mad.lo.s32 	%r10, %r1, %r9, %r5;
	mul.wide.s32 	%rd7, %r10, 4;
	add.s64 	%rd8, %rd6, %rd7;
	ld.global.f32 	%f1, [%rd8];
	add.s64 	%rd9, %rd5, %rd7;
	ld.global.f32 	%f2, [%rd9];
	add.f32 	%f3, %f1, %f2;
	add.s64 	%rd10, %rd4, %rd7;
	st.global.f32 	[%rd10], %f3;
	ret;

}


// ===== COMPILED SASS (sm_100) =====

	.target	sm_100

	.elftype	@"ET_EXEC"


//--------------------- .note.nv.tkinfo           --------------------------
	.section	.note.nv.tkinfo,"",@"SHT_NOTE"
	.sectionflags	@"SHF_NOTE_NV_TKINFO"
	.tkinfo
        /*0018*/ 	.word	0x00000002
        /*0030*/ 	.string	""
        /*0030*/ 	.string	"ptxas"
        /*0030*/ 	.string	"Cuda compilation tools, release 13.0, V13.0.88"
        /*0030*/ 	.string	"Build cuda_13.0.r13.0/compiler.36424714_0"
        /*0030*/ 	.string	"-arch sm_100 -m 64 "



//--------------------- .note.nv.cuinfo           --------------------------
	.section	.note.nv.cuinfo,"",@"SHT_NOTE"
	.sectionflags	@"SHF_NOTE_NV_CUINFO"
        /*0018*/ 	.short	0x0002
        /*001a*/ 	.short	0x0064
        /*001c*/ 	.short	0x0082
	.zero		2


//--------------------- .nv.info                  --------------------------
	.section	.nv.info,"",@"SHT_CUDA_INFO"
	.align	4


	//----- nvinfo : EIATTR_REGCOUNT
	.align		4
        /*0000*/ 	.byte	0x04, 0x2f
        /*0002*/ 	.short	(.L_1 - .L_0)
	.align		4
.L_0:
        /*0004*/ 	.word	index@(_Z16image_add_kernelPKfS0_Pfi)
        /*0008*/ 	.word	0x0000000c


	//----- nvinfo : EIATTR_FRAME_SIZE
	.align		4
.L_1:
        /*000c*/ 	.byte	0x04, 0x11
        /*000e*/ 	.short	(.L_3 - .L_2)
	.align		4
.L_2:
        /*0010*/ 	.word	index@(_Z16image_add_kernelPKfS0_Pfi)
        /*0014*/ 	.word	0x00000000


	//----- nvinfo : EIATTR_MIN_STACK_SIZE
	.align		4
.L_3:
        /*0018*/ 	.byte	0x04, 0x12
        /*001a*/ 	.short	(.L_5 - .L_4)
	.align		4
.L_4:
        /*001c*/ 	.word	index@(_Z16image_add_kernelPKfS0_Pfi)
        /*0020*/ 	.word	0x00000000
.L_5:


//--------------------- .nv.compat                --------------------------
	.section	.nv.compat,"",@"SHT_CUDA_COMPAT_INFO"
	.align	4
        /*0000*/ 	.byte	0x02, 0x09, 0x00, 0x00, 0x02, 0x02, 0x01, 0x00, 0x02, 0x05, 0x05, 0x00, 0x03, 0x07, 0x01, 0x01
        /*0010*/ 	.byte	0x02, 0x03, 0x00, 0x00, 0x02, 0x06, 0x01, 0x00, 0x04, 0x0b, 0x08, 0x00, 0x09, 0x00, 0x00, 0x00
        /*0020*/ 	.byte	0x00, 0x00, 0x00, 0x00


//--------------------- .nv.info._Z16image_add_kernelPKfS0_Pfi --------------------------
	.section	.nv.info._Z16image_add_kernelPKfS0_Pfi,"",@"SHT_CUDA_INFO"
	.sectionflags	@""
	.align	4


	//----- nvinfo : EIATTR_CUDA_API_VERSION
	.align		4
        /*0000*/ 	.byte	0x04, 0x37
        /*0002*/ 	.short	(.L_7 - .L_6)
.L_6:
        /*0004*/ 	.word	0x00000082


	//----- nvinfo : EIATTR_KPARAM_INFO
	.align		4
.L_7:
        /*0008*/ 	.byte	0x04, 0x17
        /*000a*/ 	.short	(.L_9 - .L_8)
.L_8:
        /*000c*/ 	.word	0x00000000
        /*0010*/ 	.short	0x0003
        /*0012*/ 	.short	0x0018
        /*0014*/ 	.byte	0x00, 0xf0, 0x11, 0x00


	//----- nvinfo : EIATTR_KPARAM_INFO
	.align		4
.L_9:
        /*0018*/ 	.byte	0x04, 0x17
        /*001a*/ 	.short	(.L_11 - .L_10)
.L_10:
        /*001c*/ 	.word	0x00000000
        /*0020*/ 	.short	0x0002
        /*0022*/ 	.short	0x0010
        /*0024*/ 	.byte	0x00, 0xf5, 0x21, 0x00


	//----- nvinfo : EIATTR_KPARAM_INFO
	.align		4
.L_11:
        /*0028*/ 	.byte	0x04, 0x17
        /*002a*/ 	.short	(.L_13 - .L_12)
.L_12:
        /*002c*/ 	.word	0x00000000
        /*0030*/ 	.short	0x0001
        /*0032*/ 	.short	0x0008
        /*0034*/ 	.byte	0x00, 0xf5, 0x21, 0x00


	//----- nvinfo : EIATTR_KPARAM_INFO
	.align		4
.L_13:
        /*0038*/ 	.byte	0x04, 0x17
        /*003a*/ 	.short	(.L_15 - .L_14)
.L_14:
        /*003c*/ 	.word	0x00000000
        /*0040*/ 	.short	0x0000
        /*0042*/ 	.short	0x0000
        /*0044*/ 	.byte	0x00, 0xf5, 0x21, 0x00


	//----- nvinfo : EIATTR_SPARSE_MMA_MASK
	.align		4
.L_15:
        /*0048*/ 	.byte	0x03, 0x50
        /*004a*/ 	.short	0x0000


	//----- nvinfo : EIATTR_MAXREG_COUNT
	.align		4
        /*004c*/ 	.byte	0x03, 0x1b
        /*004e*/ 	.short	0x00ff


	//----- nvinfo : EIATTR_MERCURY_ISA_VERSION
	.align		4
        /*0050*/ 	.byte	0x03, 0x5f
        /*0052*/ 	.short	0x0101


	//----- nvinfo : EIATTR_VRC_CTA_INIT_COUNT
	.align		4
        /*0054*/ 	.byte	0x02, 0x4a
	.zero		1
	.zero		1


	//----- nvinfo : EIATTR_EXIT_INSTR_OFFSETS
	.align		4
        /*0058*/ 	.byte	0x04, 0x1c
        /*005a*/ 	.short	(.L_17 - .L_16)


	//   ....[0]....
.L_16:
        /*005c*/ 	.word	0x00000160


	//----- nvinfo : EIATTR_CBANK_PARAM_SIZE
	.align		4
.L_17:
        /*0060*/ 	.byte	0x03, 0x19
        /*0062*/ 	.short	0x001c


	//----- nvinfo : EIATTR_PARAM_CBANK
	.align		4
        /*0064*/ 	.byte	0x04, 0x0a
        /*0066*/ 	.short	(.L_19 - .L_18)
	.align		4
.L_18:
        /*0068*/ 	.word	index@(.nv.constant0._Z16image_add_kernelPKfS0_Pfi)
        /*006c*/ 	.short	0x0380
        /*006e*/ 	.short	0x001c


	//----- nvinfo : EIATTR_SW_WAR
	.align		4
.L_19:
        /*0070*/ 	.byte	0x04, 0x36
        /*0072*/ 	.short	(.L_21 - .L_20)
.L_20:
        /*0074*/ 	.word	0x00000008
.L_21:


//--------------------- .nv.callgraph             --------------------------
	.section	.nv.callgraph,"",@"SHT_CUDA_CALLGRAPH"
	.align	4
	.sectionentsize	8
	.align		4
        /*0000*/ 	.word	0x00000000
	.align		4
        /*0004*/ 	.word	0xffffffff
	.align		4
        /*0008*/ 	.word	0x00000000
	.align		4
        /*000c*/ 	.word	0xfffffffe
	.align		4
        /*0010*/ 	.word	0x00000000
	.align		4
        /*0014*/ 	.word	0xfffffffd
	.align		4
        /*0018*/ 	.word	0x00000000
	.align		4
        /*001c*/ 	.word	0xfffffffc


//--------------------- .text._Z16image_add_kernelPKfS0_Pfi --------------------------
	.section	.text._Z16image_add_kernelPKfS0_Pfi,"ax",@progbits
	.align	128
        .global         _Z16image_add_kernelPKfS0_Pfi
        .type           _Z16image_add_kernelPKfS0_Pfi,@function
        .size           _Z16image_add_kernelPKfS0_Pfi,(.L_x_1 - _Z16image_add_kernelPKfS0_Pfi)
        .other          _Z16image_add_kernelPKfS0_Pfi,@"STO_CUDA_ENTRY STV_DEFAULT"
_Z16image_add_kernelPKfS0_Pfi:
.text._Z16image_add_kernelPKfS0_Pfi:
[----:B------:R-:W-:Y:S01]  /*0000*/  LDC R1, c[0x0][0x37c] ;  /* 0x0000df00ff017b82 */ /* 0x000fe20000000800 */
[----:B------:R-:W0:Y:S07]  /*0010*/  S2R R7, SR_TID.X ;  /* 0x0000000000077919 */ /* 0x000e2e0000002100 */
[----:B------:R-:W0:Y:S01]  /*0020*/  S2UR UR6, SR_CTAID.X ;  /* 0x00000000000679c3 */ /* 0x000e220000002500 */
[----:B------:R-:W1:Y:S01]  /*0030*/  LDCU UR8, c[0x0][0x398] ;  /* 0x00007300ff0877ac */ /* 0x000e620008000800 */
[----:B------:R-:W2:Y:S01]  /*0040*/  S2R R9, SR_TID.Y ;  /* 0x0000000000097919 */ /* 0x000ea20000002200 */
[----:B------:R-:W3:Y:S05]  /*0050*/  LDCU.64 UR4, c[0x0][0x358] ;  /* 0x00006b00ff0477ac */ /* 0x000eea0008000a00 */
[----:B------:R-:W0:Y:S08]  /*0060*/  LDC R0, c[0x0][0x360] ;  /* 0x0000d800ff007b82 */ /* 0x000e300000000800 */
[----:B------:R-:W2:Y:S08]  /*0070*/  S2UR UR7, SR_CTAID.Y ;  /* 0x00000000000779c3 */ /* 0x000eb00000002600 */
[----:B------:R-:W2:Y:S08]  /*0080*/  LDC R6, c[0x0][0x364] ;  /* 0x0000d900ff067b82 */ /* 0x000eb00000000800 */
[----:B------:R-:W4:Y:S01]  /*0090*/  LDC.64 R2, c[0x0][0x380] ;  /* 0x0000e000ff027b82 */ /* 0x000f220000000a00 */
[----:B0-----:R-:W-:-:S07]  /*00a0*/  IMAD R0, R0, UR6, R7 ;  /* 0x0000000600007c24 */ /* 0x001fce000f8e0207 */
[----:B------:R-:W0:Y:S01]  /*00b0*/  LDC.64 R4, c[0x0][0x388] ;  /* 0x0000e200ff047b82 */ /* 0x000e220000000a00 */
[----:B--2---:R-:W-:-:S04]  /*00c0*/  IMAD R7, R6, UR7, R9 ;  /* 0x0000000706077c24 */ /* 0x004fc8000f8e0209 */
[----:B-1----:R-:W-:-:S03]  /*00d0*/  IMAD R9, R7, UR8, R0 ;  /* 0x0000000807097c24 */ /* 0x002fc6000f8e0200 */
[----:B------:R-:W1:Y:S01]  /*00e0*/  LDC.64 R6, c[0x0][0x390] ;  /* 0x0000e400ff067b82 */ /* 0x000e620000000a00 */
[----:B----4-:R-:W-:-:S06]  /*00f0*/  IMAD.WIDE R2, R9, 0x4, R2 ;  /* 0x0000000409027825 */ /* 0x010fcc00078e0202 */
[----:B---3--:R-:W2:Y:S01]  /*0100*/  LDG.E R2, desc[UR4][R2.64] ;  /* 0x0000000402027981 */ /* 0x008ea2000c1e1900 */
[----:B0-----:R-:W-:-:S06]  /*0110*/  IMAD.WIDE R4, R9, 0x4, R4 ;  /* 0x0000000409047825 */ /* 0x001fcc00078e0204 */
[----:B------:R-:W2:Y:S01]  /*0120*/  LDG.E R5, desc[UR4][R4.64] ;  /* 0x0000000404057981 */ /* 0x000ea2000c1e1900 */
[----:B-1----:R-:W-:-:S04]  /*0130*/  IMAD.WIDE R6, R9, 0x4, R6 ;  /* 0x0000000409067825 */ /* 0x002fc800078e0206 */
[----:B--2---:R-:W-:-:S05]  /*0140*/  FADD R9, R2, R5 ;  /* 0x0000000502097221 */ /* 0x004fca0000000000 */
[----:B------:R-:W-:Y:S01]  /*0150*/  STG.E desc[UR4][R6.64], R9 ;  /* 0x0000000906007986 */ /* 0x000fe2000c101904 */
[----:B------:R-:W-:Y:S05]  /*0160*/  EXIT ;  /* 0x000000000000794d */ /* 0x000fea0003800000 */
.L_x_0:
[----:B------:R-:W-:-:S00]  /*0170*/  BRA `(.L_x_0) ;  /* 0xfffffffc00fc7947 */ /* 0x000fc0000383ffff */
[----:B------:R-:W-:-:S00]  /*0180*/  NOP ;  /* 0x0000000000007918 */ /* 0x000fc00000000000 */
[----:B------:R-:W-:-:S00]  /*0190*/  NOP ;  /* 0x0000000000007918 */ /* 0x000fc00000000000 */
[----:B------:R-:W-:-:S00]  /*01a0*/  NOP ;  /* 0x0000000000007918 */ /* 0x000fc00000000000 */
[----:B------:R-:W-:-:S00]  /*01b0*/  NOP ;  /* 0x0000000000007918 */ /* 0x000fc00000000000 */
[----:B------:R-:W-:-:S00]  /*01c0*/  NOP ;  /* 0x0000000000007918 */ /* 0x000fc00000000000 */
[----:B------:R-:W-:-:S00]  /*01d0*/  NOP ;  /* 0x0000000000007918 */ /* 0x000fc00000000000 */
[----:B------:R-:W-:-:S00]  /*01e0*/  NOP ;  /* 0x0000000000007918 */ /* 0x000fc00000000000 */
[----:B------:R-:W-:-:S00]  /*01f0*/  NOP ;  /* 0x0000000000007918 */ /* 0x000fc00000000000 */
.L_x_1:


//--------------------- .nv.shared.reserved.0     --------------------------
	.section	.nv.shared.reserved.0,"aw",@nobits
	.weak		__nv_reservedSMEM_offset_0_alias
	.size		__nv_reservedSMEM_offset_0_alias, 0, 64
	.other		__nv_reservedSMEM_offset_0_alias,@"STO_CUDA_RESERVED_SHARED STV_DEFAULT"
__nv_reservedSMEM_offset_0_alias:
	.zero		0
	.zero		64


//--------------------- .nv.constant0._Z16image_add_kernelPKfS0_Pfi --------------------------
	.section	.nv.constant0._Z16image_add_kernelPKfS0_Pfi,"a",@progbits
	.sectionflags	@""
	.align	4
.nv.constant0._Z16image_add_kernelPKfS0_Pfi:
	.zero		924


//--------------------- SYMBOLS --------------------------

	.type		.nv.reservedSmem.offset0,@object
	.size		.nv.reservedSmem.offset0,0x4
